//
// Generated by NVIDIA NVVM Compiler
//
// Compiler Build ID: CL-36424714
// Cuda compilation tools, release 13.0, V13.0.88
// Based on NVVM 20.0.0
//

.version 9.0
.target sm_100
.address_size 64

	// .globl	ssd_cuda

.visible .entry ssd_cuda(
	.param .u64 .ptr .align 1 ssd_cuda_param_0,
	.param .u64 .ptr .align 1 ssd_cuda_param_1,
	.param .u64 .ptr .align 1 ssd_cuda_param_2,
	.param .u32 ssd_cuda_param_3,
	.param .u32 ssd_cuda_param_4,
	.param .u32 ssd_cuda_param_5,
	.param .u32 ssd_cuda_param_6,
	.param .u32 ssd_cuda_param_7,
	.param .u32 ssd_cuda_param_8
)
{
	.reg .pred 	%p<10>;
	.reg .b32 	%r<132>;
	.reg .b64 	%rd<39>;

	ld.param.u64 	%rd7, [ssd_cuda_param_0];
	ld.param.u64 	%rd8, [ssd_cuda_param_1];
	ld.param.u64 	%rd6, [ssd_cuda_param_2];
	ld.param.u32 	%r35, [ssd_cuda_param_3];
	ld.param.u32 	%r36, [ssd_cuda_param_4];
	ld.param.u32 	%r37, [ssd_cuda_param_5];
	ld.param.u32 	%r38, [ssd_cuda_param_7];
	cvta.to.global.u64 	%rd1, %rd8;
	cvta.to.global.u64 	%rd2, %rd7;
	mov.u32 	%r40, %ntid.x;
	mov.u32 	%r41, %ctaid.x;
	mov.u32 	%r42, %tid.x;
	mad.lo.s32 	%r43, %r40, %r41, %r42;
	div.s32 	%r2, %r43, %r38;
	mul.lo.s32 	%r44, %r2, %r38;
	sub.s32 	%r1, %r43, %r44;
	mov.b32 	%r130, 0;
	min.s32 	%r45, %r36, %r35;
	setp.lt.s32 	%p1, %r45, 1;
	@%p1 bra 	$L__BB0_14;
	and.b32  	%r3, %r35, 7;
	and.b32  	%r4, %r35, 3;
	and.b32  	%r5, %r35, 2147483640;
	and.b32  	%r6, %r35, 1;
	neg.s32 	%r7, %r5;
	mov.b32 	%r116, 0;
	mov.u32 	%r130, %r116;
$L__BB0_2:
	setp.lt.u32 	%p2, %r35, 8;
	mul.lo.s32 	%r10, %r116, %r35;
	add.s32 	%r49, %r116, %r2;
	mad.lo.s32 	%r11, %r49, %r37, %r1;
	mov.b32 	%r125, 0;
	@%p2 bra 	$L__BB0_5;
	mul.wide.u32 	%rd9, %r10, 4;
	add.s64 	%rd10, %rd2, %rd9;
	add.s64 	%rd38, %rd10, 16;
	mov.u32 	%r118, %r11;
	mov.u32 	%r119, %r7;
$L__BB0_4:
	.pragma "nounroll";
	mul.wide.s32 	%rd11, %r118, 4;
	add.s64 	%rd12, %rd1, %rd11;
	ld.global.u32 	%r50, [%rd38+-16];
	ld.global.u32 	%r51, [%rd12];
	sub.s32 	%r52, %r50, %r51;
	mad.lo.s32 	%r53, %r52, %r52, %r130;
	ld.global.u32 	%r54, [%rd38+-12];
	ld.global.u32 	%r55, [%rd12+4];
	sub.s32 	%r56, %r54, %r55;
	mad.lo.s32 	%r57, %r56, %r56, %r53;
	ld.global.u32 	%r58, [%rd38+-8];
	ld.global.u32 	%r59, [%rd12+8];
	sub.s32 	%r60, %r58, %r59;
	mad.lo.s32 	%r61, %r60, %r60, %r57;
	ld.global.u32 	%r62, [%rd38+-4];
	ld.global.u32 	%r63, [%rd12+12];
	sub.s32 	%r64, %r62, %r63;
	mad.lo.s32 	%r65, %r64, %r64, %r61;
	ld.global.u32 	%r66, [%rd38];
	ld.global.u32 	%r67, [%rd12+16];
	sub.s32 	%r68, %r66, %r67;
	mad.lo.s32 	%r69, %r68, %r68, %r65;
	ld.global.u32 	%r70, [%rd38+4];
	ld.global.u32 	%r71, [%rd12+20];
	sub.s32 	%r72, %r70, %r71;
	mad.lo.s32 	%r73, %r72, %r72, %r69;
	ld.global.u32 	%r74, [%rd38+8];
	ld.global.u32 	%r75, [%rd12+24];
	sub.s32 	%r76, %r74, %r75;
	mad.lo.s32 	%r77, %r76, %r76, %r73;
	ld.global.u32 	%r78, [%rd38+12];
	ld.global.u32 	%r79, [%rd12+28];
	sub.s32 	%r80, %r78, %r79;
	mad.lo.s32 	%r130, %r80, %r80, %r77;
	add.s32 	%r119, %r119, 8;
	add.s64 	%rd38, %rd38, 32;
	add.s32 	%r118, %r118, 8;
	setp.ne.s32 	%p3, %r119, 0;
	mov.u32 	%r125, %r5;
	@%p3 bra 	$L__BB0_4;
$L__BB0_5:
	setp.eq.s32 	%p4, %r3, 0;
	@%p4 bra 	$L__BB0_13;
	add.s32 	%r82, %r3, -1;
	setp.lt.u32 	%p5, %r82, 3;
	@%p5 bra 	$L__BB0_8;
	add.s32 	%r83, %r125, %r10;
	mul.wide.u32 	%rd13, %r83, 4;
	add.s64 	%rd14, %rd2, %rd13;
	ld.global.u32 	%r84, [%rd14];
	add.s32 	%r85, %r11, %r125;
	mul.wide.s32 	%rd15, %r85, 4;
	add.s64 	%rd16, %rd1, %rd15;
	ld.global.u32 	%r86, [%rd16];
	sub.s32 	%r87, %r84, %r86;
	mad.lo.s32 	%r88, %r87, %r87, %r130;
	cvt.u64.u32 	%rd17, %r10;
	cvt.u64.u32 	%rd18, %r125;
	add.s64 	%rd19, %rd18, %rd17;
	shl.b64 	%rd20, %rd19, 2;
	add.s64 	%rd21, %rd2, %rd20;
	ld.global.u32 	%r89, [%rd21+4];
	ld.global.u32 	%r90, [%rd16+4];
	sub.s32 	%r91, %r89, %r90;
	mad.lo.s32 	%r92, %r91, %r91, %r88;
	ld.global.u32 	%r93, [%rd21+8];
	ld.global.u32 	%r94, [%rd16+8];
	sub.s32 	%r95, %r93, %r94;
	mad.lo.s32 	%r96, %r95, %r95, %r92;
	ld.global.u32 	%r97, [%rd21+12];
	ld.global.u32 	%r98, [%rd16+12];
	sub.s32 	%r99, %r97, %r98;
	mad.lo.s32 	%r130, %r99, %r99, %r96;
	add.s32 	%r125, %r125, 4;
$L__BB0_8:
	setp.eq.s32 	%p6, %r4, 0;
	@%p6 bra 	$L__BB0_13;
	setp.eq.s32 	%p7, %r4, 1;
	@%p7 bra 	$L__BB0_11;
	add.s32 	%r101, %r125, %r10;
	mul.wide.u32 	%rd22, %r101, 4;
	add.s64 	%rd23, %rd2, %rd22;
	ld.global.u32 	%r102, [%rd23];
	add.s32 	%r103, %r11, %r125;
	mul.wide.s32 	%rd24, %r103, 4;
	add.s64 	%rd25, %rd1, %rd24;
	ld.global.u32 	%r104, [%rd25];
	sub.s32 	%r105, %r102, %r104;
	mad.lo.s32 	%r106, %r105, %r105, %r130;
	cvt.u64.u32 	%rd26, %r10;
	cvt.u64.u32 	%rd27, %r125;
	add.s64 	%rd28, %rd27, %rd26;
	shl.b64 	%rd29, %rd28, 2;
	add.s64 	%rd30, %rd2, %rd29;
	ld.global.u32 	%r107, [%rd30+4];
	ld.global.u32 	%r108, [%rd25+4];
	sub.s32 	%r109, %r107, %r108;
	mad.lo.s32 	%r130, %r109, %r109, %r106;
	add.s32 	%r125, %r125, 2;
$L__BB0_11:
	setp.eq.s32 	%p8, %r6, 0;
	@%p8 bra 	$L__BB0_13;
	add.s32 	%r110, %r125, %r10;
	mul.wide.u32 	%rd31, %r110, 4;
	add.s64 	%rd32, %rd2, %rd31;
	ld.global.u32 	%r111, [%rd32];
	add.s32 	%r112, %r11, %r125;
	mul.wide.s32 	%rd33, %r112, 4;
	add.s64 	%rd34, %rd1, %rd33;
	ld.global.u32 	%r113, [%rd34];
	sub.s32 	%r114, %r111, %r113;
	mad.lo.s32 	%r130, %r114, %r114, %r130;
$L__BB0_13:
	add.s32 	%r116, %r116, 1;
	setp.ne.s32 	%p9, %r116, %r36;
	@%p9 bra 	$L__BB0_2;
$L__BB0_14:
	cvta.to.global.u64 	%rd35, %rd6;
	mad.lo.s32 	%r115, %r2, %r38, %r1;
	mul.wide.s32 	%rd36, %r115, 4;
	add.s64 	%rd37, %rd35, %rd36;
	st.global.u32 	[%rd37], %r130;
	ret;

}


// ===== COMPILED SASS (sm_100) =====

	.target	sm_100

	.elftype	@"ET_EXEC"


//--------------------- .note.nv.tkinfo           --------------------------
	.section	.note.nv.tkinfo,"",@"SHT_NOTE"
	.sectionflags	@"SHF_NOTE_NV_TKINFO"
	.tkinfo
        /*0018*/ 	.word	0x00000002
        /*0030*/ 	.string	""
        /*0030*/ 	.string	"ptxas"
        /*0030*/ 	.string	"Cuda compilation tools, release 13.0, V13.0.88"
        /*0030*/ 	.string	"Build cuda_13.0.r13.0/compiler.36424714_0"
        /*0030*/ 	.string	"-arch sm_100 -m 64 "



//--------------------- .note.nv.cuinfo           --------------------------
	.section	.note.nv.cuinfo,"",@"SHT_NOTE"
	.sectionflags	@"SHF_NOTE_NV_CUINFO"
        /*0018*/ 	.short	0x0002
        /*001a*/ 	.short	0x0064
        /*001c*/ 	.short	0x0082
	.zero		2


//--------------------- .nv.info                  --------------------------
	.section	.nv.info,"",@"SHT_CUDA_INFO"
	.align	4


	//----- nvinfo : EIATTR_REGCOUNT
	.align		4
        /*0000*/ 	.byte	0x04, 0x2f
        /*0002*/ 	.short	(.L_1 - .L_0)
	.align		4
.L_0:
        /*0004*/ 	.word	index@(ssd_cuda)
        /*0008*/ 	.word	0x0000001f


	//----- nvinfo : EIATTR_FRAME_SIZE
	.align		4
.L_1:
        /*000c*/ 	.byte	0x04, 0x11
        /*000e*/ 	.short	(.L_3 - .L_2)
	.align		4
.L_2:
        /*0010*/ 	.word	index@(ssd_cuda)
        /*0014*/ 	.word	0x00000000


	//----- nvinfo : EIATTR_MIN_STACK_SIZE
	.align		4
.L_3:
        /*0018*/ 	.byte	0x04, 0x12
        /*001a*/ 	.short	(.L_5 - .L_4)
	.align		4
.L_4:
        /*001c*/ 	.word	index@(ssd_cuda)
        /*0020*/ 	.word	0x00000000
.L_5:


//--------------------- .nv.compat                --------------------------
	.section	.nv.compat,"",@"SHT_CUDA_COMPAT_INFO"
	.align	4
        /*0000*/ 	.byte	0x02, 0x09, 0x00, 0x00, 0x02, 0x02, 0x01, 0x00, 0x02, 0x05, 0x05, 0x00, 0x03, 0x07, 0x01, 0x01
        /*0010*/ 	.byte	0x02, 0x03, 0x00, 0x00, 0x02, 0x06, 0x01, 0x00, 0x04, 0x0b, 0x08, 0x00, 0x09, 0x00, 0x00, 0x00
        /*0020*/ 	.byte	0x00, 0x00, 0x00, 0x00


//--------------------- .nv.info.ssd_cuda         --------------------------
	.section	.nv.info.ssd_cuda,"",@"SHT_CUDA_INFO"
	.sectionflags	@""
	.align	4


	//----- nvinfo : EIATTR_CUDA_API_VERSION
	.align		4
        /*0000*/ 	.byte	0x04, 0x37
        /*0002*/ 	.short	(.L_7 - .L_6)
.L_6:
        /*0004*/ 	.word	0x00000082


	//----- nvinfo : EIATTR_KPARAM_INFO
	.align		4
.L_7:
        /*0008*/ 	.byte	0x04, 0x17
        /*000a*/ 	.short	(.L_9 - .L_8)
.L_8:
        /*000c*/ 	.word	0x00000000
        /*0010*/ 	.short	0x0008
        /*0012*/ 	.short	0x002c
        /*0014*/ 	.byte	0x00, 0xf0, 0x11, 0x00


	//----- nvinfo : EIATTR_KPARAM_INFO
	.align		4
.L_9:
        /*0018*/ 	.byte	0x04, 0x17
        /*001a*/ 	.short	(.L_11 - .L_10)
.L_10:
        /*001c*/ 	.word	0x00000000
        /*0020*/ 	.short	0x0007
        /*0022*/ 	.short	0x0028
        /*0024*/ 	.byte	0x00, 0xf0, 0x11, 0x00


	//----- nvinfo : EIATTR_KPARAM_INFO
	.align		4
.L_11:
        /*0028*/ 	.byte	0x04, 0x17
        /*002a*/ 	.short	(.L_13 - .L_12)
.L_12:
        /*002c*/ 	.word	0x00000000
        /*0030*/ 	.short	0x0006
        /*0032*/ 	.short	0x0024
        /*0034*/ 	.byte	0x00, 0xf0, 0x11, 0x00


	//----- nvinfo : EIATTR_KPARAM_INFO
	.align		4
.L_13:
        /*0038*/ 	.byte	0x04, 0x17
        /*003a*/ 	.short	(.L_15 - .L_14)
.L_14:
        /*003c*/ 	.word	0x00000000
        /*0040*/ 	.short	0x0005
        /*0042*/ 	.short	0x0020
        /*0044*/ 	.byte	0x00, 0xf0, 0x11, 0x00


	//----- nvinfo : EIATTR_KPARAM_INFO
	.align		4
.L_15:
        /*0048*/ 	.byte	0x04, 0x17
        /*004a*/ 	.short	(.L_17 - .L_16)
.L_16:
        /*004c*/ 	.word	0x00000000
        /*0050*/ 	.short	0x0004
        /*0052*/ 	.short	0x001c
        /*0054*/ 	.byte	0x00, 0xf0, 0x11, 0x00


	//----- nvinfo : EIATTR_KPARAM_INFO
	.align		4
.L_17:
        /*0058*/ 	.byte	0x04, 0x17
        /*005a*/ 	.short	(.L_19 - .L_18)
.L_18:
        /*005c*/ 	.word	0x00000000
        /*0060*/ 	.short	0x0003
        /*0062*/ 	.short	0x0018
        /*0064*/ 	.byte	0x00, 0xf0, 0x11, 0x00


	//----- nvinfo : EIATTR_KPARAM_INFO
	.align		4
.L_19:
        /*0068*/ 	.byte	0x04, 0x17
        /*006a*/ 	.short	(.L_21 - .L_20)
.L_20:
        /*006c*/ 	.word	0x00000000
        /*0070*/ 	.short	0x0002
        /*0072*/ 	.short	0x0010
        /*0074*/ 	.byte	0x00, 0xf5, 0x21, 0x00


	//----- nvinfo : EIATTR_KPARAM_INFO
	.align		4
.L_21:
        /*0078*/ 	.byte	0x04, 0x17
        /*007a*/ 	.short	(.L_23 - .L_22)
.L_22:
        /*007c*/ 	.word	0x00000000
        /*0080*/ 	.short	0x0001
        /*0082*/ 	.short	0x0008
        /*0084*/ 	.byte	0x00, 0xf5, 0x21, 0x00


	//----- nvinfo : EIATTR_KPARAM_INFO
	.align		4
.L_23:
        /*0088*/ 	.byte	0x04, 0x17
        /*008a*/ 	.short	(.L_25 - .L_24)
.L_24:
        /*008c*/ 	.word	0x00000000
        /*0090*/ 	.short	0x0000
        /*0092*/ 	.short	0x0000
        /*0094*/ 	.byte	0x00, 0xf5, 0x21, 0x00


	//----- nvinfo : EIATTR_SPARSE_MMA_MASK
	.align		4
.L_25:
        /*0098*/ 	.byte	0x03, 0x50
        /*009a*/ 	.short	0x0000


	//----- nvinfo : EIATTR_MAXREG_COUNT
	.align		4
        /*009c*/ 	.byte	0x03, 0x1b
        /*009e*/ 	.short	0x00ff


	//----- nvinfo : EIATTR_MERCURY_ISA_VERSION
	.align		4
        /*00a0*/ 	.byte	0x03, 0x5f
        /*00a2*/ 	.short	0x0101


	//----- nvinfo : EIATTR_VRC_CTA_INIT_COUNT
	.align		4
        /*00a4*/ 	.byte	0x02, 0x4a
	.zero		1
	.zero		1


	//----- nvinfo : EIATTR_EXIT_INSTR_OFFSETS
	.align		4
        /*00a8*/ 	.byte	0x04, 0x1c
        /*00aa*/ 	.short	(.L_27 - .L_26)


	//   ....[0]....
.L_26:
        /*00ac*/ 	.word	0x00000ad0


	//----- nvinfo : EIATTR_CBANK_PARAM_SIZE
	.align		4
.L_27:
        /*00b0*/ 	.byte	0x03, 0x19
        /*00b2*/ 	.short	0x0030


	//----- nvinfo : EIATTR_PARAM_CBANK
	.align		4
        /*00b4*/ 	.byte	0x04, 0x0a
        /*00b6*/ 	.short	(.L_29 - .L_28)
	.align		4
.L_28:
        /*00b8*/ 	.word	index@(.nv.constant0.ssd_cuda)
        /*00bc*/ 	.short	0x0380
        /*00be*/ 	.short	0x0030


	//----- nvinfo : EIATTR_SW_WAR
	.align		4
.L_29:
        /*00c0*/ 	.byte	0x04, 0x36
        /*00c2*/ 	.short	(.L_31 - .L_30)
.L_30:
        /*00c4*/ 	.word	0x00000008
.L_31:


//--------------------- .nv.callgraph             --------------------------
	.section	.nv.callgraph,"",@"SHT_CUDA_CALLGRAPH"
	.align	4
	.sectionentsize	8
	.align		4
        /*0000*/ 	.word	0x00000000
	.align		4
        /*0004*/ 	.word	0xffffffff
	.align		4
        /*0008*/ 	.word	0x00000000
	.align		4
        /*000c*/ 	.word	0xfffffffe
	.align		4
        /*0010*/ 	.word	0x00000000
	.align		4
        /*0014*/ 	.word	0xfffffffd
	.align		4
        /*0018*/ 	.word	0x00000000
	.align		4
        /*001c*/ 	.word	0xfffffffc


//--------------------- .text.ssd_cuda            --------------------------
	.section	.text.ssd_cuda,"ax",@progbits
	.align	128
        .global         ssd_cuda
        .type           ssd_cuda,@function
        .size           ssd_cuda,(.L_x_7 - ssd_cuda)
        .other          ssd_cuda,@"STO_CUDA_ENTRY STV_DEFAULT"
ssd_cuda:
.text.ssd_cuda:
[----:B------:R-:W-:Y:S08]  /*0000*/  LDC R1, c[0x0][0x37c] ;  /* 0x0000df00ff017b82 */ /* 0x000ff00000000800 */
[----:B------:R-:W0:Y:S01]  /*0010*/  LDC R9, c[0x0][0x3a8] ;  /* 0x0000ea00ff097b82 */ /* 0x000e220000000800 */
[----:B------:R-:W1:Y:S01]  /*0020*/  S2R R4, SR_CTAID.X ;  /* 0x0000000000047919 */ /* 0x000e620000002500 */
[----:B------:R-:W1:Y:S01]  /*0030*/  LDCU UR4, c[0x0][0x360] ;  /* 0x00006c00ff0477ac */ /* 0x000e620008000800 */
[----:B------:R-:W1:Y:S05]  /*0040*/  S2R R5, SR_TID.X ;  /* 0x0000000000057919 */ /* 0x000e6a0000002100 */
[----:B------:R-:W2:Y:S01]  /*0050*/  LDC.64 R10, c[0x0][0x398] ;  /* 0x0000e600ff0a7b82 */ /* 0x000ea20000000a00 */
[----:B0-----:R-:W-:-:S04]  /*0060*/  IABS R7, R9 ;  /* 0x0000000900077213 */ /* 0x001fc80000000000 */
[----:B------:R-:W0:Y:S01]  /*0070*/  I2F.RP R0, R7 ;  /* 0x0000000700007306 */ /* 0x000e220000209400 */
[----:B-1----:R-:W-:Y:S01]  /*0080*/  IMAD R4, R4, UR4, R5 ;  /* 0x0000000404047c24 */ /* 0x002fe2000f8e0205 */
[----:B------:R-:W1:Y:S06]  /*0090*/  LDCU.64 UR4, c[0x0][0x358] ;  /* 0x00006b00ff0477ac */ /* 0x000e6c0008000a00 */
[----:B0-----:R-:W0:Y:S02]  /*00a0*/  MUFU.RCP R0, R0 ;  /* 0x0000000000007308 */ /* 0x001e240000001000 */
[----:B0-----:R-:W-:-:S06]  /*00b0*/  IADD3 R2, PT, PT, R0, 0xffffffe, RZ ;  /* 0x0ffffffe00027810 */ /* 0x001fcc0007ffe0ff */
[----:B------:R0:W3:Y:S02]  /*00c0*/  F2I.FTZ.U32.TRUNC.NTZ R3, R2 ;  /* 0x0000000200037305 */ /* 0x0000e4000021f000 */
[----:B0-----:R-:W-:Y:S02]  /*00d0*/  HFMA2 R2, -RZ, RZ, 0, 0 ;  /* 0x00000000ff027431 */ /* 0x001fe400000001ff */
[----:B---3--:R-:W-:-:S04]  /*00e0*/  IMAD.MOV R6, RZ, RZ, -R3 ;  /* 0x000000ffff067224 */ /* 0x008fc800078e0a03 */
[----:B------:R-:W-:Y:S01]  /*00f0*/  IMAD R5, R6, R7, RZ ;  /* 0x0000000706057224 */ /* 0x000fe200078e02ff */
[----:B------:R-:W-:-:S03]  /*0100*/  IABS R6, R4 ;  /* 0x0000000400067213 */ /* 0x000fc60000000000 */
[----:B------:R-:W-:-:S06]  /*0110*/  IMAD.HI.U32 R3, R3, R5, R2 ;  /* 0x0000000503037227 */ /* 0x000fcc00078e0002 */
[----:B------:R-:W-:-:S04]  /*0120*/  IMAD.HI.U32 R0, R3, R6, RZ ;  /* 0x0000000603007227 */ /* 0x000fc800078e00ff */
[----:B------:R-:W-:-:S04]  /*0130*/  IMAD.MOV R2, RZ, RZ, -R0 ;  /* 0x000000ffff027224 */ /* 0x000fc800078e0a00 */
[----:B------:R-:W-:-:S05]  /*0140*/  IMAD R2, R7, R2, R6 ;  /* 0x0000000207027224 */ /* 0x000fca00078e0206 */
[----:B------:R-:W-:-:S13]  /*0150*/  ISETP.GT.U32.AND P1, PT, R7, R2, PT ;  /* 0x000000020700720c */ /* 0x000fda0003f24070 */
[-C--:B------:R-:W-:Y:S01]  /*0160*/  @!P1 IADD3 R2, PT, PT, R2, -R7.reuse, RZ ;  /* 0x8000000702029210 */ /* 0x080fe20007ffe0ff */
[----:B------:R-:W-:Y:S01]  /*0170*/  @!P1 VIADD R0, R0, 0x1 ;  /* 0x0000000100009836 */ /* 0x000fe20000000000 */
[----:B------:R-:W-:Y:S02]  /*0180*/  ISETP.NE.AND P1, PT, R9, RZ, PT ;  /* 0x000000ff0900720c */ /* 0x000fe40003f25270 */
[----:B------:R-:W-:Y:S02]  /*0190*/  ISETP.GE.U32.AND P0, PT, R2, R7, PT ;  /* 0x000000070200720c */ /* 0x000fe40003f06070 */
[----:B------:R-:W-:-:S04]  /*01a0*/  LOP3.LUT R2, R4, R9, RZ, 0x3c, !PT ;  /* 0x0000000904027212 */ /* 0x000fc800078e3cff */
[----:B------:R-:W-:Y:S02]  /*01b0*/  ISETP.GE.AND P2, PT, R2, RZ, PT ;  /* 0x000000ff0200720c */ /* 0x000fe40003f46270 */
[----:B--2---:R-:W-:-:S05]  /*01c0*/  VIMNMX R2, PT, PT, R11, R10, PT ;  /* 0x0000000a0b027248 */ /* 0x004fca0003fe0100 */
[----:B------:R-:W-:Y:S02]  /*01d0*/  @P0 IADD3 R0, PT, PT, R0, 0x1, RZ ;  /* 0x0000000100000810 */ /* 0x000fe40007ffe0ff */
[----:B------:R-:W-:-:S04]  /*01e0*/  ISETP.GE.AND P0, PT, R2, 0x1, PT ;  /* 0x000000010200780c */ /* 0x000fc80003f06270 */
[----:B------:R-:W-:Y:S01]  /*01f0*/  @!P2 IMAD.MOV R0, RZ, RZ, -R0 ;  /* 0x000000ffff00a224 */ /* 0x000fe200078e0a00 */
[----:B------:R-:W-:-:S04]  /*0200*/  @!P1 LOP3.LUT R0, RZ, R9, RZ, 0x33, !PT ;  /* 0x00000009ff009212 */ /* 0x000fc800078e33ff */
[----:B------:R-:W-:-:S05]  /*0210*/  IADD3 R3, PT, PT, -R0, RZ, RZ ;  /* 0x000000ff00037210 */ /* 0x000fca0007ffe1ff */
[----:B------:R-:W-:Y:S02]  /*0220*/  IMAD R3, R9, R3, R4 ;  /* 0x0000000309037224 */ /* 0x000fe400078e0204 */
[----:B------:R-:W-:Y:S01]  /*0230*/  IMAD.MOV.U32 R9, RZ, RZ, RZ ;  /* 0x000000ffff097224 */ /* 0x000fe200078e00ff */
[----:B-1----:R-:W-:Y:S06]  /*0240*/  @!P0 BRA `(.L_x_0) ;  /* 0x00000008000c8947 */ /* 0x002fec0003800000 */
[C---:B------:R-:W-:Y:S01]  /*0250*/  LOP3.LUT R4, R10.reuse, 0x7ffffff8, RZ, 0xc0, !PT ;  /* 0x7ffffff80a047812 */ /* 0x040fe200078ec0ff */
[----:B------:R-:W-:Y:S01]  /*0260*/  IMAD.MOV.U32 R9, RZ, RZ, RZ ;  /* 0x000000ffff097224 */ /* 0x000fe200078e00ff */
[C---:B------:R-:W-:Y:S02]  /*0270*/  LOP3.LUT R2, R10.reuse, 0x7, RZ, 0xc0, !PT ;  /* 0x000000070a027812 */ /* 0x040fe400078ec0ff */
[----:B------:R-:W-:Y:S02]  /*0280*/  LOP3.LUT R5, R10, 0x3, RZ, 0xc0, !PT ;  /* 0x000000030a057812 */ /* 0x000fe400078ec0ff */
[----:B------:R-:W-:Y:S02]  /*0290*/  MOV R7, RZ ;  /* 0x000000ff00077202 */ /* 0x000fe40000000f00 */
[----:B------:R-:W-:-:S07]  /*02a0*/  IADD3 R6, PT, PT, -R4, RZ, RZ ;  /* 0x000000ff04067210 */ /* 0x000fce0007ffe1ff */
.L_x_5:
[----:B------:R-:W0:Y:S01]  /*02b0*/  LDC.64 R20, c[0x0][0x398] ;  /* 0x0000e600ff147b82 */ /* 0x000e220000000a00 */
[----:B------:R-:W1:Y:S01]  /*02c0*/  LDCU UR6, c[0x0][0x3a0] ;  /* 0x00007400ff0677ac */ /* 0x000e620008000800 */
[----:B------:R-:W-:Y:S02]  /*02d0*/  IMAD.IADD R10, R0, 0x1, R7 ;  /* 0x00000001000a7824 */ /* 0x000fe400078e0207 */
[----:B------:R-:W-:Y:S01]  /*02e0*/  IMAD.MOV.U32 R23, RZ, RZ, RZ ;  /* 0x000000ffff177224 */ /* 0x000fe200078e00ff */
[----:B0-----:R-:W-:Y:S01]  /*02f0*/  ISETP.GE.U32.AND P1, PT, R20, 0x8, PT ;  /* 0x000000081400780c */ /* 0x001fe20003f26070 */
[C---:B------:R-:W-:Y:S01]  /*0300*/  IMAD R8, R7.reuse, R20, RZ ;  /* 0x0000001407087224 */ /* 0x040fe200078e02ff */
[----:B------:R-:W-:-:S04]  /*0310*/  IADD3 R7, PT, PT, R7, 0x1, RZ ;  /* 0x0000000107077810 */ /* 0x000fc80007ffe0ff */
[----:B------:R-:W-:Y:S01]  /*0320*/  ISETP.NE.AND P0, PT, R7, R21, PT ;  /* 0x000000150700720c */ /* 0x000fe20003f05270 */
[----:B-1----:R-:W-:-:S06]  /*0330*/  IMAD R21, R10, UR6, R3 ;  /* 0x000000060a157c24 */ /* 0x002fcc000f8e0203 */
[----:B------:R-:W-:Y:S06]  /*0340*/  @!P1 BRA `(.L_x_1) ;  /* 0x0000000000bc9947 */ /* 0x000fec0003800000 */
[----:B------:R-:W0:Y:S01]  /*0350*/  LDC.64 R10, c[0x0][0x380] ;  /* 0x0000e000ff0a7b82 */ /* 0x000e220000000a00 */
[----:B------:R-:W-:Y:S01]  /*0360*/  MOV R15, R21 ;  /* 0x00000015000f7202 */ /* 0x000fe20000000f00 */
[----:B------:R-:W-:Y:S02]  /*0370*/  IMAD.MOV.U32 R14, RZ, RZ, R6 ;  /* 0x000000ffff0e7224 */ /* 0x000fe400078e0006 */
[----:B0-----:R-:W-:-:S03]  /*0380*/  IMAD.WIDE.U32 R10, R8, 0x4, R10 ;  /* 0x00000004080a7825 */ /* 0x001fc600078e000a */
[----:B------:R-:W-:-:S04]  /*0390*/  IADD3 R12, P1, PT, R10, 0x10, RZ ;  /* 0x000000100a0c7810 */ /* 0x000fc80007f3e0ff */
[----:B------:R-:W-:-:S09]  /*03a0*/  IADD3.X R13, PT, PT, RZ, R11, RZ, P1, !PT ;  /* 0x0000000bff0d7210 */ /* 0x000fd20000ffe4ff */
.L_x_2:
[----:B------:R-:W0:Y:S01]  /*03b0*/  LDC.64 R10, c[0x0][0x388] ;  /* 0x0000e200ff0a7b82 */ /* 0x000e220000000a00 */
[----:B------:R-:W2:Y:S04]  /*03c0*/  LDG.E R18, desc[UR4][R12.64+-0x10] ;  /* 0xfffff0040c127981 */ /* 0x000ea8000c1e1900 */
[----:B------:R-:W3:Y:S04]  /*03d0*/  LDG.E R25, desc[UR4][R12.64+-0xc] ;  /* 0xfffff4040c197981 */ /* 0x000ee8000c1e1900 */
[----:B------:R-:W4:Y:S01]  /*03e0*/  LDG.E R16, desc[UR4][R12.64+-0x8] ;  /* 0xfffff8040c107981 */ /* 0x000f22000c1e1900 */
[----:B0-----:R-:W-:-:S05]  /*03f0*/  IMAD.WIDE R10, R15, 0x4, R10 ;  /* 0x000000040f0a7825 */ /* 0x001fca00078e020a */
[----:B------:R-:W2:Y:S04]  /*0400*/  LDG.E R19, desc[UR4][R10.64] ;  /* 0x000000040a137981 */ /* 0x000ea8000c1e1900 */
[----:B------:R-:W3:Y:S04]  /*0410*/  LDG.E R28, desc[UR4][R10.64+0x4] ;  /* 0x000004040a1c7981 */ /* 0x000ee8000c1e1900 */
[----:B------:R-:W4:Y:S04]  /*0420*/  LDG.E R17, desc[UR4][R10.64+0x8] ;  /* 0x000008040a117981 */ /* 0x000f28000c1e1900 */
[----:B------:R-:W5:Y:S04]  /*0430*/  LDG.E R22, desc[UR4][R10.64+0x14] ;  /* 0x000014040a167981 */ /* 0x000f68000c1e1900 */
[----:B------:R-:W5:Y:S04]  /*0440*/  LDG.E R23, desc[UR4][R10.64+0x18] ;  /* 0x000018040a177981 */ /* 0x000f68000c1e1900 */
[----:B------:R-:W5:Y:S01]  /*0450*/  LDG.E R24, desc[UR4][R10.64+0x1c] ;  /* 0x00001c040a187981 */ /* 0x000f62000c1e1900 */
[----:B--2---:R-:W-:-:S03]  /*0460*/  IMAD.IADD R26, R18, 0x1, -R19 ;  /* 0x00000001121a7824 */ /* 0x004fc600078e0a13 */
[----:B------:R-:W2:Y:S01]  /*0470*/  LDG.E R18, desc[UR4][R10.64+0xc] ;  /* 0x00000c040a127981 */ /* 0x000ea2000c1e1900 */
[----:B---3--:R-:W-:-:S03]  /*0480*/  IADD3 R28, PT, PT, R25, -R28, RZ ;  /* 0x8000001c191c7210 */ /* 0x008fc60007ffe0ff */
[----:B------:R-:W2:Y:S01]  /*0490*/  LDG.E R25, desc[UR4][R12.64+-0x4] ;  /* 0xfffffc040c197981 */ /* 0x000ea2000c1e1900 */
[----:B------:R-:W-:-:S03]  /*04a0*/  IMAD R9, R26, R26, R9 ;  /* 0x0000001a1a097224 */ /* 0x000fc600078e0209 */
[----:B------:R-:W3:Y:S01]  /*04b0*/  LDG.E R19, desc[UR4][R10.64+0x10] ;  /* 0x000010040a137981 */ /* 0x000ee2000c1e1900 */
[----:B------:R-:W-:-:S03]  /*04c0*/  IMAD R28, R28, R28, R9 ;  /* 0x0000001c1c1c7224 */ /* 0x000fc600078e0209 */
[----:B------:R-:W3:Y:S01]  /*04d0*/  LDG.E R26, desc[UR4][R12.64] ;  /* 0x000000040c1a7981 */ /* 0x000ee2000c1e1900 */
[----:B----4-:R-:W-:-:S03]  /*04e0*/  IMAD.IADD R27, R16, 0x1, -R17 ;  /* 0x00000001101b7824 */ /* 0x010fc600078e0a11 */
[----:B------:R-:W5:Y:S04]  /*04f0*/  LDG.E R9, desc[UR4][R12.64+0x4] ;  /* 0x000004040c097981 */ /* 0x000f68000c1e1900 */
[----:B------:R-:W4:Y:S04]  /*0500*/  LDG.E R16, desc[UR4][R12.64+0x8] ;  /* 0x000008040c107981 */ /* 0x000f28000c1e1900 */
[----:B------:R0:W4:Y:S01]  /*0510*/  LDG.E R17, desc[UR4][R12.64+0xc] ;  /* 0x00000c040c117981 */ /* 0x000122000c1e1900 */
[----:B------:R-:W-:Y:S02]  /*0520*/  IMAD R28, R27, R27, R28 ;  /* 0x0000001b1b1c7224 */ /* 0x000fe400078e021c */
[----:B------:R-:W-:-:S05]  /*0530*/  VIADD R14, R14, 0x8 ;  /* 0x000000080e0e7836 */ /* 0x000fca0000000000 */
[----:B------:R-:W-:Y:S02]  /*0540*/  ISETP.NE.AND P1, PT, R14, RZ, PT ;  /* 0x000000ff0e00720c */ /* 0x000fe40003f25270 */
[----:B0-----:R-:W-:Y:S01]  /*0550*/  IADD3 R12, P2, PT, R12, 0x20, RZ ;  /* 0x000000200c0c7810 */ /* 0x001fe20007f5e0ff */
[----:B------:R-:W-:-:S03]  /*0560*/  VIADD R15, R15, 0x8 ;  /* 0x000000080f0f7836 */ /* 0x000fc60000000000 */
[----:B------:R-:W-:Y:S02]  /*0570*/  IADD3.X R13, PT, PT, RZ, R13, RZ, P2, !PT ;  /* 0x0000000dff0d7210 */ /* 0x000fe400017fe4ff */
[----:B--2---:R-:W-:-:S05]  /*0580*/  IADD3 R25, PT, PT, R25, -R18, RZ ;  /* 0x8000001219197210 */ /* 0x004fca0007ffe0ff */
[----:B------:R-:W-:Y:S02]  /*0590*/  IMAD R28, R25, R25, R28 ;  /* 0x00000019191c7224 */ /* 0x000fe400078e021c */
[----:B---3--:R-:W-:Y:S01]  /*05a0*/  IMAD.IADD R19, R26, 0x1, -R19 ;  /* 0x000000011a137824 */ /* 0x008fe200078e0a13 */
[----:B-----5:R-:W-:-:S03]  /*05b0*/  IADD3 R9, PT, PT, R9, -R22, RZ ;  /* 0x8000001609097210 */ /* 0x020fc60007ffe0ff */
[----:B------:R-:W-:Y:S01]  /*05c0*/  IMAD R28, R19, R19, R28 ;  /* 0x00000013131c7224 */ /* 0x000fe200078e021c */
[----:B----4-:R-:W-:-:S03]  /*05d0*/  IADD3 R23, PT, PT, R16, -R23, RZ ;  /* 0x8000001710177210 */ /* 0x010fc60007ffe0ff */
[----:B------:R-:W-:Y:S02]  /*05e0*/  IMAD R28, R9, R9, R28 ;  /* 0x00000009091c7224 */ /* 0x000fe400078e021c */
[----:B------:R-:W-:Y:S02]  /*05f0*/  IMAD.IADD R17, R17, 0x1, -R24 ;  /* 0x0000000111117824 */ /* 0x000fe400078e0a18 */
[----:B------:R-:W-:-:S04]  /*0600*/  IMAD R28, R23, R23, R28 ;  /* 0x00000017171c7224 */ /* 0x000fc800078e021c */
[----:B------:R-:W-:Y:S01]  /*0610*/  IMAD R9, R17, R17, R28 ;  /* 0x0000001111097224 */ /* 0x000fe200078e021c */
[----:B------:R-:W-:Y:S06]  /*0620*/  @P1 BRA `(.L_x_2) ;  /* 0xfffffffc00601947 */ /* 0x000fec000383ffff */
[----:B------:R-:W-:-:S07]  /*0630*/  MOV R23, R4 ;  /* 0x0000000400177202 */ /* 0x000fce0000000f00 */
.L_x_1:
[----:B------:R-:W-:-:S13]  /*0640*/  ISETP.NE.AND P1, PT, R2, RZ, PT ;  /* 0x000000ff0200720c */ /* 0x000fda0003f25270 */
[----:B------:R-:W-:Y:S05]  /*0650*/  @!P1 BRA `(.L_x_3) ;  /* 0x0000000400049947 */ /* 0x000fea0003800000 */
[----:B------:R-:W-:Y:S01]  /*0660*/  VIADD R10, R2, 0xffffffff ;  /* 0xffffffff020a7836 */ /* 0x000fe20000000000 */
[----:B------:R-:W-:-:S04]  /*0670*/  ISETP.NE.AND P2, PT, R5, RZ, PT ;  /* 0x000000ff0500720c */ /* 0x000fc80003f45270 */
[----:B------:R-:W-:-:S13]  /*0680*/  ISETP.GE.U32.AND P1, PT, R10, 0x3, PT ;  /* 0x000000030a00780c */ /* 0x000fda0003f26070 */
[----:B------:R-:W-:Y:S05]  /*0690*/  @!P1 BRA `(.L_x_4) ;  /* 0x0000000000709947 */ /* 0x000fea0003800000 */
[----:B------:R-:W0:Y:S01]  /*06a0*/  LDC.64 R14, c[0x0][0x380] ;  /* 0x0000e000ff0e7b82 */ /* 0x000e220000000a00 */
[CC--:B------:R-:W-:Y:S01]  /*06b0*/  IADD3 R17, PT, PT, R8.reuse, R23.reuse, RZ ;  /* 0x0000001708117210 */ /* 0x0c0fe20007ffe0ff */
[----:B------:R-:W-:Y:S01]  /*06c0*/  IMAD.IADD R19, R21, 0x1, R23 ;  /* 0x0000000115137824 */ /* 0x000fe200078e0217 */
[----:B------:R-:W-:-:S05]  /*06d0*/  IADD3 R16, P1, PT, R8, R23, RZ ;  /* 0x0000001708107210 */ /* 0x000fca0007f3e0ff */
[----:B------:R-:W1:Y:S08]  /*06e0*/  LDC.64 R10, c[0x0][0x380] ;  /* 0x0000e000ff0a7b82 */ /* 0x000e700000000a00 */
[----:B------:R-:W2:Y:S01]  /*06f0*/  LDC.64 R12, c[0x0][0x388] ;  /* 0x0000e200ff0c7b82 */ /* 0x000ea20000000a00 */
[----:B0-----:R-:W-:Y:S01]  /*0700*/  IMAD.WIDE.U32 R14, R17, 0x4, R14 ;  /* 0x00000004110e7825 */ /* 0x001fe200078e000e */
[----:B------:R-:W-:-:S05]  /*0710*/  IADD3.X R17, PT, PT, RZ, RZ, RZ, P1, !PT ;  /* 0x000000ffff117210 */ /* 0x000fca0000ffe4ff */
[----:B------:R-:W3:Y:S01]  /*0720*/  LDG.E R14, desc[UR4][R14.64] ;  /* 0x000000040e0e7981 */ /* 0x000ee2000c1e1900 */
[----:B-1----:R-:W-:-:S04]  /*0730*/  LEA R10, P1, R16, R10, 0x2 ;  /* 0x0000000a100a7211 */ /* 0x002fc800078210ff */
[----:B------:R-:W-:Y:S01]  /*0740*/  LEA.HI.X R11, R16, R11, R17, 0x2, P1 ;  /* 0x0000000b100b7211 */ /* 0x000fe200008f1411 */
[----:B--2---:R-:W-:-:S04]  /*0750*/  IMAD.WIDE R12, R19, 0x4, R12 ;  /* 0x00000004130c7825 */ /* 0x004fc800078e020c */
[----:B------:R-:W2:Y:S04]  /*0760*/  LDG.E R18, desc[UR4][R10.64+0x4] ;  /* 0x000004040a127981 */ /* 0x000ea8000c1e1900 */
[----:B------:R-:W3:Y:S04]  /*0770*/  LDG.E R17, desc[UR4][R12.64] ;  /* 0x000000040c117981 */ /* 0x000ee8000c1e1900 */
[----:B------:R-:W2:Y:S04]  /*0780*/  LDG.E R19, desc[UR4][R12.64+0x4] ;  /* 0x000004040c137981 */ /* 0x000ea8000c1e1900 */
[----:B------:R-:W4:Y:S04]  /*0790*/  LDG.E R25, desc[UR4][R12.64+0x8] ;  /* 0x000008040c197981 */ /* 0x000f28000c1e1900 */
[----:B------:R-:W4:Y:S04]  /*07a0*/  LDG.E R22, desc[UR4][R10.64+0x8] ;  /* 0x000008040a167981 */ /* 0x000f28000c1e1900 */
[----:B------:R-:W5:Y:S04]  /*07b0*/  LDG.E R27, desc[UR4][R12.64+0xc] ;  /* 0x00000c040c1b7981 */ /* 0x000f68000c1e1900 */
[----:B------:R-:W5:Y:S01]  /*07c0*/  LDG.E R24, desc[UR4][R10.64+0xc] ;  /* 0x00000c040a187981 */ /* 0x000f62000c1e1900 */
[----:B------:R-:W-:Y:S01]  /*07d0*/  IADD3 R23, PT, PT, R23, 0x4, RZ ;  /* 0x0000000417177810 */ /* 0x000fe20007ffe0ff */
[----:B---3--:R-:W-:Y:S01]  /*07e0*/  IMAD.IADD R16, R14, 0x1, -R17 ;  /* 0x000000010e107824 */ /* 0x008fe200078e0a11 */
[----:B--2---:R-:W-:-:S03]  /*07f0*/  IADD3 R18, PT, PT, R18, -R19, RZ ;  /* 0x8000001312127210 */ /* 0x004fc60007ffe0ff */
[----:B------:R-:W-:-:S04]  /*0800*/  IMAD R9, R16, R16, R9 ;  /* 0x0000001010097224 */ /* 0x000fc800078e0209 */
[----:B------:R-:W-:Y:S02]  /*0810*/  IMAD R9, R18, R18, R9 ;  /* 0x0000001212097224 */ /* 0x000fe400078e0209 */
[----:B----4-:R-:W-:-:S04]  /*0820*/  IMAD.IADD R22, R22, 0x1, -R25 ;  /* 0x0000000116167824 */ /* 0x010fc800078e0a19 */
[----:B------:R-:W-:Y:S01]  /*0830*/  IMAD R9, R22, R22, R9 ;  /* 0x0000001616097224 */ /* 0x000fe200078e0209 */
[----:B-----5:R-:W-:-:S05]  /*0840*/  IADD3 R24, PT, PT, R24, -R27, RZ ;  /* 0x8000001b18187210 */ /* 0x020fca0007ffe0ff */
[----:B------:R-:W-:-:S07]  /*0850*/  IMAD R9, R24, R24, R9 ;  /* 0x0000001818097224 */ /* 0x000fce00078e0209 */
.L_x_4:
[----:B------:R-:W-:Y:S05]  /*0860*/  @!P2 BRA `(.L_x_3) ;  /* 0x000000000080a947 */ /* 0x000fea0003800000 */
[----:B------:R-:W-:Y:S01]  /*0870*/  ISETP.NE.AND P1, PT, R5, 0x1, PT ;  /* 0x000000010500780c */ /* 0x000fe20003f25270 */
[----:B------:R-:W0:Y:S01]  /*0880*/  LDC.64 R18, c[0x0][0x380] ;  /* 0x0000e000ff127b82 */ /* 0x000e220000000a00 */
[----:B------:R-:W-:-:S07]  /*0890*/  LOP3.LUT P2, RZ, R20, 0x1, RZ, 0xc0, !PT ;  /* 0x0000000114ff7812 */ /* 0x000fce000784c0ff */
[----:B------:R-:W1:Y:S04]  /*08a0*/  LDC.64 R16, c[0x0][0x388] ;  /* 0x0000e200ff107b82 */ /* 0x000e680000000a00 */
[CC--:B------:R-:W-:Y:S01]  /*08b0*/  @P1 IADD3 R20, P3, PT, R8.reuse, R23.reuse, RZ ;  /* 0x0000001708141210 */ /* 0x0c0fe20007f7e0ff */
[----:B------:R-:W-:Y:S01]  /*08c0*/  @P1 IMAD.IADD R25, R8, 0x1, R23 ;  /* 0x0000000108191824 */ /* 0x000fe200078e0217 */
[----:B------:R-:W-:Y:S01]  /*08d0*/  @P1 IADD3 R27, PT, PT, R21, R23, RZ ;  /* 0x00000017151b1210 */ /* 0x000fe20007ffe0ff */
[----:B------:R-:W-:Y:S01]  /*08e0*/  @P1 VIADD R23, R23, 0x2 ;  /* 0x0000000217171836 */ /* 0x000fe20000000000 */
[----:B------:R-:W2:Y:S01]  /*08f0*/  @P1 LDC.64 R10, c[0x0][0x380] ;  /* 0x0000e000ff0a1b82 */ /* 0x000ea20000000a00 */
[----:B------:R-:W-:-:S03]  /*0900*/  @P1 IADD3.X R22, PT, PT, RZ, RZ, RZ, P3, !PT ;  /* 0x000000ffff161210 */ /* 0x000fc60001ffe4ff */
[----:B------:R-:W-:-:S04]  /*0910*/  @P2 IADD3 R21, PT, PT, R21, R23, RZ ;  /* 0x0000001715152210 */ /* 0x000fc80007ffe0ff */
[----:B------:R-:W3:Y:S01]  /*0920*/  LDC.64 R14, c[0x0][0x380] ;  /* 0x0000e000ff0e7b82 */ /* 0x000ee20000000a00 */
[----:B0-----:R-:W-:Y:S01]  /*0930*/  @P1 IMAD.WIDE.U32 R18, R25, 0x4, R18 ;  /* 0x0000000419121825 */ /* 0x001fe200078e0012 */
[----:B------:R-:W-:-:S05]  /*0940*/  @P2 IADD3 R25, PT, PT, R8, R23, RZ ;  /* 0x0000001708192210 */ /* 0x000fca0007ffe0ff */
[----:B------:R-:W4:Y:S01]  /*0950*/  @P1 LDG.E R18, desc[UR4][R18.64] ;  /* 0x0000000412121981 */ /* 0x000f22000c1e1900 */
[----:B------:R-:W0:Y:S01]  /*0960*/  LDC.64 R12, c[0x0][0x388] ;  /* 0x0000e200ff0c7b82 */ /* 0x000e220000000a00 */
[----:B-1----:R-:W-:-:S05]  /*0970*/  @P1 IMAD.WIDE R16, R27, 0x4, R16 ;  /* 0x000000041b101825 */ /* 0x002fca00078e0210 */
[----:B------:R-:W4:Y:S01]  /*0980*/  @P1 LDG.E R23, desc[UR4][R16.64] ;  /* 0x0000000410171981 */ /* 0x000f22000c1e1900 */
[----:B--2---:R-:W-:-:S04]  /*0990*/  @P1 LEA R10, P4, R20, R10, 0x2 ;  /* 0x0000000a140a1211 */ /* 0x004fc800078810ff */
[----:B------:R-:W-:Y:S01]  /*09a0*/  @P1 LEA.HI.X R11, R20, R11, R22, 0x2, P4 ;  /* 0x0000000b140b1211 */ /* 0x000fe200020f1416 */
[----:B---3--:R-:W-:-:S04]  /*09b0*/  @P2 IMAD.WIDE.U32 R14, R25, 0x4, R14 ;  /* 0x00000004190e2825 */ /* 0x008fc800078e000e */
[----:B------:R-:W2:Y:S04]  /*09c0*/  @P1 LDG.E R10, desc[UR4][R10.64+0x4] ;  /* 0x000004040a0a1981 */ /* 0x000ea8000c1e1900 */
[----:B------:R-:W3:Y:S01]  /*09d0*/  @P2 LDG.E R14, desc[UR4][R14.64] ;  /* 0x000000040e0e2981 */ /* 0x000ee2000c1e1900 */
[----:B0-----:R-:W-:-:S03]  /*09e0*/  @P2 IMAD.WIDE R12, R21, 0x4, R12 ;  /* 0x00000004150c2825 */ /* 0x001fc600078e020c */
[----:B------:R-:W2:Y:S04]  /*09f0*/  @P1 LDG.E R21, desc[UR4][R16.64+0x4] ;  /* 0x0000040410151981 */ /* 0x000ea8000c1e1900 */
[----:B------:R-:W3:Y:S01]  /*0a00*/  @P2 LDG.E R13, desc[UR4][R12.64] ;  /* 0x000000040c0d2981 */ /* 0x000ee2000c1e1900 */
[----:B----4-:R-:W-:-:S04]  /*0a10*/  @P1 IMAD.IADD R8, R18, 0x1, -R23 ;  /* 0x0000000112081824 */ /* 0x010fc800078e0a17 */
[----:B------:R-:W-:Y:S01]  /*0a20*/  @P1 IMAD R20, R8, R8, R9 ;  /* 0x0000000808141224 */ /* 0x000fe200078e0209 */
[----:B--2---:R-:W-:Y:S02]  /*0a30*/  @P1 IADD3 R21, PT, PT, R10, -R21, RZ ;  /* 0x800000150a151210 */ /* 0x004fe40007ffe0ff */
[----:B---3--:R-:W-:-:S03]  /*0a40*/  @P2 IADD3 R8, PT, PT, R14, -R13, RZ ;  /* 0x8000000d0e082210 */ /* 0x008fc60007ffe0ff */
[----:B------:R-:W-:-:S04]  /*0a50*/  @P1 IMAD R9, R21, R21, R20 ;  /* 0x0000001515091224 */ /* 0x000fc800078e0214 */
[----:B------:R-:W-:-:S07]  /*0a60*/  @P2 IMAD R9, R8, R8, R9 ;  /* 0x0000000808092224 */ /* 0x000fce00078e0209 */
.L_x_3:
[----:B------:R-:W-:Y:S05]  /*0a70*/  @P0 BRA `(.L_x_5) ;  /* 0xfffffff8000c0947 */ /* 0x000fea000383ffff */
.L_x_0:
[----:B------:R-:W0:Y:S01]  /*0a80*/  LDC.64 R4, c[0x0][0x390] ;  /* 0x0000e400ff047b82 */ /* 0x000e220000000a00 */
[----:B------:R-:W1:Y:S02]  /*0a90*/  LDCU UR6, c[0x0][0x3a8] ;  /* 0x00007500ff0677ac */ /* 0x000e640008000800 */
[----:B-1----:R-:W-:-:S04]  /*0aa0*/  IMAD R3, R0, UR6, R3 ;  /* 0x0000000600037c24 */ /* 0x002fc8000f8e0203 */
[----:B0-----:R-:W-:-:S05]  /*0ab0*/  IMAD.WIDE R2, R3, 0x4, R4 ;  /* 0x0000000403027825 */ /* 0x001fca00078e0204 */
[----:B------:R-:W-:Y:S01]  /*0ac0*/  STG.E desc[UR4][R2.64], R9 ;  /* 0x0000000902007986 */ /* 0x000fe2000c101904 */
[----:B------:R-:W-:Y:S05]  /*0ad0*/  EXIT ;  /* 0x000000000000794d */ /* 0x000fea0003800000 */
.L_x_6:
[----:B------:R-:W-:-:S00]  /*0ae0*/  BRA `(.L_x_6) ;  /* 0xfffffffc00fc7947 */ /* 0x000fc0000383ffff */
[----:B------:R-:W-:-:S00]  /*0af0*/  NOP ;  /* 0x0000000000007918 */ /* 0x000fc00000000000 */
        /* <DEDUP_REMOVED lines=8> */
.L_x_7:


//--------------------- .nv.shared.reserved.0     --------------------------
	.section	.nv.shared.reserved.0,"aw",@nobits
	.weak		__nv_reservedSMEM_offset_0_alias
	.size		__nv_reservedSMEM_offset_0_alias, 0, 64
	.other		__nv_reservedSMEM_offset_0_alias,@"STO_CUDA_RESERVED_SHARED STV_DEFAULT"
__nv_reservedSMEM_offset_0_alias:
	.zero		0
	.zero		64


//--------------------- .nv.constant0.ssd_cuda    --------------------------
	.section	.nv.constant0.ssd_cuda,"a",@progbits
	.sectionflags	@""
	.align	4
.nv.constant0.ssd_cuda:
	.zero		944


//--------------------- SYMBOLS --------------------------

	.type		.nv.reservedSmem.offset0,@object
	.size		.nv.reservedSmem.offset0,0x4
